	.headerflags	@"EF_CUDA_TEXMODE_UNIFIED EF_CUDA_64BIT_ADDRESS EF_CUDA_ACCELERATORS EF_CUDA_SM90 EF_CUDA_VIRTUAL_SM(EF_CUDA_SM90)"
	.elftype	@"ET_EXEC"


//--------------------- .nv.info                  --------------------------
	.section	.nv.info,"",@"SHT_CUDA_INFO"
	.align	4


	//----- nvinfo : EIATTR_REGCOUNT
	.align		4
        /*0000*/ 	.byte	0x04, 0x2f
        /*0002*/ 	.short	(.L_3 - .L_2)
	.align		4
.L_2:
        /*0004*/ 	.word	index@(triton_poi_fused__native_batch_norm_legit_no_training_max_pool2d_with_indices_relu_7)
        /*0008*/ 	.word	0x00000014


	//----- nvinfo : EIATTR_MIN_STACK_SIZE
	.align		4
.L_3:
        /*000c*/ 	.byte	0x04, 0x12
        /*000e*/ 	.short	(.L_5 - .L_4)
	.align		4
.L_4:
        /*0010*/ 	.word	index@(triton_poi_fused__native_batch_norm_legit_no_training_max_pool2d_with_indices_relu_7)
        /*0014*/ 	.word	0x00000000


	//----- nvinfo : EIATTR_FRAME_SIZE
	.align		4
.L_5:
        /*0018*/ 	.byte	0x04, 0x11
        /*001a*/ 	.short	(.L_7 - .L_6)
	.align		4
.L_6:
        /*001c*/ 	.word	index@(triton_poi_fused__native_batch_norm_legit_no_training_max_pool2d_with_indices_relu_7)
        /*0020*/ 	.word	0x00000000


	//----- nvinfo : EIATTR_MIN_STACK_SIZE
	.align		4
.L_7:
        /*0024*/ 	.byte	0x04, 0x12
        /*0026*/ 	.short	(.L_9 - .L_8)
	.align		4
.L_8:
        /*0028*/ 	.word	index@(triton_poi_fused__native_batch_norm_legit_no_training_max_pool2d_with_indices_relu_7)
        /*002c*/ 	.word	0x00000000
.L_9:


//--------------------- .nv.info.triton_poi_fused__native_batch_norm_legit_no_training_max_pool2d_with_indices_relu_7 --------------------------
	.section	.nv.info.triton_poi_fused__native_batch_norm_legit_no_training_max_pool2d_with_indices_relu_7,"",@"SHT_CUDA_INFO"
	.sectionflags	@""
	.align	4


	//----- nvinfo : EIATTR_CUDA_API_VERSION
	.align		4
        /*0000*/ 	.byte	0x04, 0x37
        /*0002*/ 	.short	(.L_11 - .L_10)
.L_10:
        /*0004*/ 	.word	0x0000007c


	//----- nvinfo : EIATTR_KPARAM_INFO
	.align		4
.L_11:
        /*0008*/ 	.byte	0x04, 0x17
        /*000a*/ 	.short	(.L_13 - .L_12)
.L_12:
        /*000c*/ 	.word	0x00000000
        /*0010*/ 	.short	0x0007
        /*0012*/ 	.short	0x0038
        /*0014*/ 	.byte	0x00, 0xf0, 0x11, 0x00


	//----- nvinfo : EIATTR_KPARAM_INFO
	.align		4
.L_13:
        /*0018*/ 	.byte	0x04, 0x17
        /*001a*/ 	.short	(.L_15 - .L_14)
.L_14:
        /*001c*/ 	.word	0x00000000
        /*0020*/ 	.short	0x0006
        /*0022*/ 	.short	0x0030
        /*0024*/ 	.byte	0x00, 0xf4, 0x21, 0x00


	//----- nvinfo : EIATTR_KPARAM_INFO
	.align		4
.L_15:
        /*0028*/ 	.byte	0x04, 0x17
        /*002a*/ 	.short	(.L_17 - .L_16)
.L_16:
        /*002c*/ 	.word	0x00000000
        /*0030*/ 	.short	0x0005
        /*0032*/ 	.short	0x0028
        /*0034*/ 	.byte	0x00, 0xf4, 0x21, 0x00


	//----- nvinfo : EIATTR_KPARAM_INFO
	.align		4
.L_17:
        /*0038*/ 	.byte	0x04, 0x17
        /*003a*/ 	.short	(.L_19 - .L_18)
.L_18:
        /*003c*/ 	.word	0x00000000
        /*0040*/ 	.short	0x0004
        /*0042*/ 	.short	0x0020
        /*0044*/ 	.byte	0x00, 0xf4, 0x21, 0x00


	//----- nvinfo : EIATTR_KPARAM_INFO
	.align		4
.L_19:
        /*0048*/ 	.byte	0x04, 0x17
        /*004a*/ 	.short	(.L_21 - .L_20)
.L_20:
        /*004c*/ 	.word	0x00000000
        /*0050*/ 	.short	0x0003
        /*0052*/ 	.short	0x0018
        /*0054*/ 	.byte	0x00, 0xf4, 0x21, 0x00


	//----- nvinfo : EIATTR_KPARAM_INFO
	.align		4
.L_21:
        /*0058*/ 	.byte	0x04, 0x17
        /*005a*/ 	.short	(.L_23 - .L_22)
.L_22:
        /*005c*/ 	.word	0x00000000
        /*0060*/ 	.short	0x0002
        /*0062*/ 	.short	0x0010
        /*0064*/ 	.byte	0x00, 0xf4, 0x21, 0x00


	//----- nvinfo : EIATTR_KPARAM_INFO
	.align		4
.L_23:
        /*0068*/ 	.byte	0x04, 0x17
        /*006a*/ 	.short	(.L_25 - .L_24)
.L_24:
        /*006c*/ 	.word	0x00000000
        /*0070*/ 	.short	0x0001
        /*0072*/ 	.short	0x0008
        /*0074*/ 	.byte	0x00, 0xf4, 0x21, 0x00


	//----- nvinfo : EIATTR_KPARAM_INFO
	.align		4
.L_25:
        /*0078*/ 	.byte	0x04, 0x17
        /*007a*/ 	.short	(.L_27 - .L_26)
.L_26:
        /*007c*/ 	.word	0x00000000
        /*0080*/ 	.short	0x0000
        /*0082*/ 	.short	0x0000
        /*0084*/ 	.byte	0x00, 0xf4, 0x21, 0x00


	//----- nvinfo : EIATTR_SPARSE_MMA_MASK
	.align		4
.L_27:
        /*0088*/ 	.byte	0x03, 0x50
        /*008a*/ 	.short	0x0000


	//----- nvinfo : EIATTR_MAXREG_COUNT
	.align		4
        /*008c*/ 	.byte	0x03, 0x1b
        /*008e*/ 	.short	0x00ff


	//----- nvinfo : EIATTR_EXIT_INSTR_OFFSETS
	.align		4
        /*0090*/ 	.byte	0x04, 0x1c
        /*0092*/ 	.short	(.L_29 - .L_28)


	//   ....[0]....
.L_28:
        /*0094*/ 	.word	0x00000710


	//----- nvinfo : EIATTR_REQNTID
	.align		4
.L_29:
        /*0098*/ 	.byte	0x04, 0x10
        /*009a*/ 	.short	(.L_31 - .L_30)
.L_30:
        /*009c*/ 	.word	0x00000100
        /*00a0*/ 	.word	0x00000001
        /*00a4*/ 	.word	0x00000001


	//----- nvinfo : EIATTR_CBANK_PARAM_SIZE
	.align		4
.L_31:
        /*00a8*/ 	.byte	0x03, 0x19
        /*00aa*/ 	.short	0x003c


	//----- nvinfo : EIATTR_PARAM_CBANK
	.align		4
        /*00ac*/ 	.byte	0x04, 0x0a
        /*00ae*/ 	.short	(.L_33 - .L_32)
	.align		4
.L_32:
        /*00b0*/ 	.word	index@(.nv.constant0.triton_poi_fused__native_batch_norm_legit_no_training_max_pool2d_with_indices_relu_7)
        /*00b4*/ 	.short	0x0210
        /*00b6*/ 	.short	0x003c


	//----- nvinfo : EIATTR_SW_WAR
	.align		4
.L_33:
        /*00b8*/ 	.byte	0x04, 0x36
        /*00ba*/ 	.short	(.L_35 - .L_34)
.L_34:
        /*00bc*/ 	.word	0x00000008
.L_35:


//--------------------- .nv.callgraph             --------------------------
	.section	.nv.callgraph,"",@"SHT_CUDA_CALLGRAPH"
	.align	4
	.sectionentsize	8
	.align		4
        /*0000*/ 	.word	0x00000000
	.align		4
        /*0004*/ 	.word	0xffffffff
	.align		4
        /*0008*/ 	.word	0x00000000
	.align		4
        /*000c*/ 	.word	0xfffffffe
	.align		4
        /*0010*/ 	.word	0x00000000
	.align		4
        /*0014*/ 	.word	0xfffffffd
	.align		4
        /*0018*/ 	.word	0x00000000
	.align		4
        /*001c*/ 	.word	0xfffffffc


//--------------------- .nv.constant4             --------------------------
	.section	.nv.constant4,"a",@progbits
	.align	8
	.align		8
.nv.constant4:
        /*0000*/ 	.dword	_$_str
	.align		8
        /*0008*/ 	.dword	_$_str_$_2


//--------------------- .text.triton_poi_fused__native_batch_norm_legit_no_training_max_pool2d_with_indices_relu_7 --------------------------
	.section	.text.triton_poi_fused__native_batch_norm_legit_no_training_max_pool2d_with_indices_relu_7,"ax",@progbits
	.align	128
        .global         triton_poi_fused__native_batch_norm_legit_no_training_max_pool2d_with_indices_relu_7
        .type           triton_poi_fused__native_batch_norm_legit_no_training_max_pool2d_with_indices_relu_7,@function
        .size           triton_poi_fused__native_batch_norm_legit_no_training_max_pool2d_with_indices_relu_7,(.L_x_1 - triton_poi_fused__native_batch_norm_legit_no_training_max_pool2d_with_indices_relu_7)
        .other          triton_poi_fused__native_batch_norm_legit_no_training_max_pool2d_with_indices_relu_7,@"STO_CUDA_ENTRY STV_DEFAULT"
triton_poi_fused__native_batch_norm_legit_no_training_max_pool2d_with_indices_relu_7:
.text.triton_poi_fused__native_batch_norm_legit_no_training_max_pool2d_with_indices_relu_7:
[----:B------:R-:W-:Y:S01]  /*0000*/  LDC R1, c[0x0][0x28] ;  /* 0x00000a00ff017b82 */ /* 0x000fe20000000800 */
[----:B------:R-:W1:Y:S01]  /*0010*/  S2R R0, SR_TID.X ;  /* 0x0000000000007919 */ /* 0x000e620000002100 */
[----:B------:R-:W-:-:S06]  /*0020*/  ULDC.64 UR4, c[0x0][0x208] ;  /* 0x0000820000047ab9 */ /* 0x000fcc0000000a00 */
[----:B------:R-:W2:Y:S01]  /*0030*/  LDC.64 R12, c[0x0][0x220] ;  /* 0x00008800ff0c7b82 */ /* 0x000ea20000000a00 */
[----:B------:R-:W-:Y:S01]  /*0040*/  ULDC.64 UR6, c[0x0][0x238] ;  /* 0x00008e0000067ab9 */ /* 0x000fe20000000a00 */
[----:B------:R-:W3:Y:S01]  /*0050*/  S2R R3, SR_CTAID.X ;  /* 0x0000000000037919 */ /* 0x000ee20000002500 */
[----:B-1----:R-:W-:Y:S01]  /*0060*/  IMAD.SHL.U32 R0, R0, 0x2, RZ ;  /* 0x0000000200007824 */ /* 0x002fe200078e00ff */
[----:B---3--:R-:W-:-:S04]  /*0070*/  SHF.R.S32.HI R5, RZ, 0x16, R3 ;  /* 0x00000016ff057819 */ /* 0x008fc80000011403 */
[----:B------:R-:W-:Y:S02]  /*0080*/  LOP3.LUT R0, R0, 0x1fe, RZ, 0xc0, !PT ;  /* 0x000001fe00007812 */ /* 0x000fe400078ec0ff */
[----:B------:R-:W-:-:S03]  /*0090*/  SGXT R5, R5, 0x1 ;  /* 0x000000010505781a */ /* 0x000fc60000000200 */
[----:B------:R-:W-:-:S05]  /*00a0*/  IMAD R0, R3, 0x200, R0 ;  /* 0x0000020003007824 */ /* 0x000fca00078e0200 */
[----:B------:R-:W-:Y:S02]  /*00b0*/  SHF.R.S32.HI R3, RZ, 0x1f, R0 ;  /* 0x0000001fff037819 */ /* 0x000fe40000011400 */
[-C--:B------:R-:W-:Y:S02]  /*00c0*/  LEA.HI R6, R5, R0.reuse, RZ, 0xb ;  /* 0x0000000005067211 */ /* 0x080fe400078f58ff */
[----:B------:R-:W-:Y:S02]  /*00d0*/  LEA.HI R4, R3, R0, RZ, 0x7 ;  /* 0x0000000003047211 */ /* 0x000fe400078f38ff */
[----:B------:R-:W1:Y:S01]  /*00e0*/  LDC.64 R2, c[0x0][0x210] ;  /* 0x00008400ff027b82 */ /* 0x000e620000000a00 */
[----:B------:R-:W-:Y:S01]  /*00f0*/  IMAD.SHL.U32 R8, R6, 0x4, RZ ;  /* 0x0000000406087824 */ /* 0x000fe200078e00ff */
[----:B------:R-:W-:Y:S02]  /*0100*/  SHF.R.S32.HI R5, RZ, 0x7, R4 ;  /* 0x00000007ff057819 */ /* 0x000fe40000011404 */
[----:B------:R-:W-:-:S02]  /*0110*/  LOP3.LUT R7, R4, 0xffffff80, RZ, 0xc0, !PT ;  /* 0xffffff8004077812 */ /* 0x000fc400078ec0ff */
[----:B------:R-:W-:Y:S02]  /*0120*/  LEA.HI R6, R5, R5, RZ, 0x4 ;  /* 0x0000000505067211 */ /* 0x000fe400078f20ff */
[----:B------:R-:W-:Y:S01]  /*0130*/  LOP3.LUT R9, R8, 0xffffe000, RZ, 0xc0, !PT ;  /* 0xffffe00008097812 */ /* 0x000fe200078ec0ff */
[----:B------:R-:W-:Y:S01]  /*0140*/  IMAD.IADD R4, R0, 0x1, -R7 ;  /* 0x0000000100047824 */ /* 0x000fe200078e0a07 */
[----:B------:R-:W-:-:S03]  /*0150*/  LOP3.LUT R6, R6, 0xfffff0, RZ, 0xc0, !PT ;  /* 0x00fffff006067812 */ /* 0x000fc600078ec0ff */
[----:B------:R-:W-:Y:S02]  /*0160*/  IMAD.IADD R9, R4, 0x1, R9 ;  /* 0x0000000104097824 */ /* 0x000fe400078e0209 */
[----:B------:R-:W-:-:S04]  /*0170*/  IMAD.IADD R6, R5, 0x1, -R6 ;  /* 0x0000000105067824 */ /* 0x000fc800078e0a06 */
[----:B------:R-:W-:-:S04]  /*0180*/  IMAD R5, R6, 0x100, R9 ;  /* 0x0000010006057824 */ /* 0x000fc800078e0209 */
[C---:B------:R-:W-:Y:S02]  /*0190*/  VIADD R7, R5.reuse, 0x80 ;  /* 0x0000008005077836 */ /* 0x040fe40000000000 */
[----:B-1----:R-:W-:-:S04]  /*01a0*/  IMAD.WIDE R8, R5, 0x4, R2 ;  /* 0x0000000405087825 */ /* 0x002fc800078e0202 */
[--C-:B------:R-:W-:Y:S02]  /*01b0*/  IMAD.WIDE R6, R7, 0x4, R2.reuse ;  /* 0x0000000407067825 */ /* 0x100fe400078e0202 */
[----:B------:R-:W3:Y:S02]  /*01c0*/  LDG.E.64 R8, desc[UR4][R8.64] ;  /* 0x0000000408087981 */ /* 0x000ee4000c1e1b00 */
[----:B------:R-:W-:Y:S02]  /*01d0*/  VIADD R11, R5, 0x1000 ;  /* 0x00001000050b7836 */ /* 0x000fe40000000000 */
[----:B------:R-:W3:Y:S02]  /*01e0*/  LDG.E.64 R6, desc[UR4][R6.64] ;  /* 0x0000000406067981 */ /* 0x000ee4000c1e1b00 */
[----:B------:R-:W-:-:S04]  /*01f0*/  IMAD.WIDE R10, R11, 0x4, R2 ;  /* 0x000000040b0a7825 */ /* 0x000fc800078e0202 */
[----:B------:R-:W-:Y:S02]  /*0200*/  VIADD R5, R5, 0x1080 ;  /* 0x0000108005057836 */ /* 0x000fe40000000000 */
[----:B------:R-:W4:Y:S02]  /*0210*/  LDG.E.64 R10, desc[UR4][R10.64] ;  /* 0x000000040a0a7981 */ /* 0x000f24000c1e1b00 */
[----:B------:R-:W-:-:S06]  /*0220*/  IMAD.WIDE R2, R5, 0x4, R2 ;  /* 0x0000000405027825 */ /* 0x000fcc00078e0202 */
[----:B------:R-:W5:Y:S01]  /*0230*/  LDG.E.64 R2, desc[UR4][R2.64] ;  /* 0x0000000402027981 */ /* 0x000f62000c1e1b00 */
[----:B--2---:R-:W-:-:S06]  /*0240*/  IMAD.WIDE R12, R4, 0x4, R12 ;  /* 0x00000004040c7825 */ /* 0x004fcc00078e020c */
[----:B------:R-:W2:Y:S01]  /*0250*/  LDG.E.EL.64 R12, desc[UR4][R12.64] ;  /* 0x000000040c0c7981 */ /* 0x000ea2000c2e1b00 */
[C---:B---3--:R-:W-:Y:S02]  /*0260*/  FSETP.GT.AND P2, PT, R6.reuse, R8, PT ;  /* 0x000000080600720b */ /* 0x048fe40003f44000 */
[C---:B------:R-:W-:Y:S02]  /*0270*/  FSETP.GT.AND P4, PT, R7.reuse, R9, PT ;  /* 0x000000090700720b */ /* 0x040fe40003f84000 */
[----:B------:R-:W-:Y:S02]  /*0280*/  FSETP.NAN.AND P0, PT, R6, R6, PT ;  /* 0x000000060600720b */ /* 0x000fe40003f08000 */
[----:B----4-:R-:W-:Y:S02]  /*0290*/  FSETP.NAN.AND P1, PT, R10, R10, PT ;  /* 0x0000000a0a00720b */ /* 0x010fe40003f28000 */
[----:B------:R-:W-:Y:S02]  /*02a0*/  P2R R15, PR, RZ, 0x4 ;  /* 0x00000004ff0f7803 */ /* 0x000fe40000000000 */
[----:B------:R-:W-:-:S03]  /*02b0*/  FSETP.NAN.AND P3, PT, R7, R7, PT ;  /* 0x000000070700720b */ /* 0x000fc60003f68000 */
[----:B------:R-:W-:Y:S02]  /*02c0*/  @!P2 SEL R6, R6, R8, P0 ;  /* 0x000000080606a207 */ /* 0x000fe40000000000 */
[----:B------:R-:W-:Y:S02]  /*02d0*/  FSETP.NAN.AND P2, PT, R11, R11, PT ;  /* 0x0000000b0b00720b */ /* 0x000fe40003f48000 */
[----:B------:R-:W-:Y:S02]  /*02e0*/  @!P4 SEL R7, R7, R9, P3 ;  /* 0x000000090707c207 */ /* 0x000fe40001800000 */
[----:B------:R-:W-:Y:S02]  /*02f0*/  FSETP.GEU.AND P0, PT, R6, R10, PT ;  /* 0x0000000a0600720b */ /* 0x000fe40003f0e000 */
[----:B-----5:R-:W-:Y:S02]  /*0300*/  FSETP.NAN.AND P3, PT, R2, R2, PT ;  /* 0x000000020200720b */ /* 0x020fe40003f68000 */
[----:B------:R-:W-:-:S02]  /*0310*/  @!P1 SEL R10, R10, R6, !P0 ;  /* 0x000000060a0a9207 */ /* 0x000fc40004000000 */
[----:B------:R-:W-:Y:S02]  /*0320*/  P2R R17, PR, RZ, 0x10 ;  /* 0x00000010ff117803 */ /* 0x000fe40000000000 */
[----:B------:R-:W-:Y:S02]  /*0330*/  FSETP.GEU.AND P1, PT, R7, R11, PT ;  /* 0x0000000b0700720b */ /* 0x000fe40003f2e000 */
[----:B------:R-:W-:Y:S02]  /*0340*/  FSETP.NAN.AND P4, PT, R3, R3, PT ;  /* 0x000000030300720b */ /* 0x000fe40003f88000 */
[----:B------:R-:W-:Y:S02]  /*0350*/  @!P2 SEL R11, R11, R7, !P1 ;  /* 0x000000070b0ba207 */ /* 0x000fe40004800000 */
[----:B------:R-:W-:Y:S01]  /*0360*/  FSETP.GEU.AND P2, PT, R10, R2, PT ;  /* 0x000000020a00720b */ /* 0x000fe20003f4e000 */
[----:B------:R-:W1:Y:S01]  /*0370*/  LDC.64 R6, c[0x0][0x218] ;  /* 0x00008600ff067b82 */ /* 0x000e620000000a00 */
[----:B--2---:R-:W-:-:S02]  /*0380*/  FADD R12, R12, 9.9999997473787516356e-06 ;  /* 0x3727c5ac0c0c7421 */ /* 0x004fc40000000000 */
[----:B------:R-:W-:Y:S02]  /*0390*/  @!P3 FSEL R2, R2, R10, !P2 ;  /* 0x0000000a0202b208 */ /* 0x000fe40005000000 */
[----:B------:R-:W-:Y:S01]  /*03a0*/  FSETP.GEU.AND P3, PT, R11, R3, PT ;  /* 0x000000030b00720b */ /* 0x000fe20003f6e000 */
[----:B------:R2:W3:Y:S01]  /*03b0*/  MUFU.SQRT R5, R12 ;  /* 0x0000000c00057308 */ /* 0x0004e20000002000 */
[----:B------:R-:W-:Y:S02]  /*03c0*/  FADD R14, R13, 9.9999997473787516356e-06 ;  /* 0x3727c5ac0d0e7421 */ /* 0x000fe40000000000 */
[----:B------:R-:W-:Y:S02]  /*03d0*/  @!P4 FSEL R3, R3, R11, !P3 ;  /* 0x0000000b0303c208 */ /* 0x000fe40005800000 */
[----:B------:R-:W4:Y:S08]  /*03e0*/  LDC.64 R10, c[0x0][0x228] ;  /* 0x00008a00ff0a7b82 */ /* 0x000f300000000a00 */
[----:B--2---:R-:W2:Y:S01]  /*03f0*/  LDC.64 R12, c[0x0][0x230] ;  /* 0x00008c00ff0c7b82 */ /* 0x004ea20000000a00 */
[----:B-1----:R-:W-:-:S06]  /*0400*/  IMAD.WIDE R6, R4, 0x4, R6 ;  /* 0x0000000404067825 */ /* 0x002fcc00078e0206 */
[----:B------:R-:W5:Y:S01]  /*0410*/  LDG.E.EL.64 R6, desc[UR4][R6.64] ;  /* 0x0000000406067981 */ /* 0x000f62000c2e1b00 */
[----:B----4-:R-:W-:-:S06]  /*0420*/  IMAD.WIDE R10, R4, 0x4, R10 ;  /* 0x00000004040a7825 */ /* 0x010fcc00078e020a */
[----:B------:R-:W4:Y:S01]  /*0430*/  LDG.E.EL.64 R10, desc[UR4][R10.64] ;  /* 0x000000040a0a7981 */ /* 0x000f22000c2e1b00 */
[----:B--2---:R-:W-:-:S06]  /*0440*/  IMAD.WIDE R12, R4, 0x4, R12 ;  /* 0x00000004040c7825 */ /* 0x004fcc00078e020c */
[----:B------:R-:W4:Y:S01]  /*0450*/  LDG.E.EL.64 R12, desc[UR4][R12.64] ;  /* 0x000000040c0c7981 */ /* 0x000f22000c2e1b00 */
[----:B------:R-:W1:Y:S01]  /*0460*/  MUFU.SQRT R16, R14 ;  /* 0x0000000e00107308 */ /* 0x000e620000002000 */
[C---:B---3--:R-:W-:Y:S01]  /*0470*/  FSETP.GT.AND P5, PT, R5.reuse, 8.50705917302346158658e+37, PT ;  /* 0x7e8000000500780b */ /* 0x048fe20003fa4000 */
[----:B------:R-:W-:Y:S01]  /*0480*/  IMAD.MOV.U32 R9, RZ, RZ, 0x3e800000 ;  /* 0x3e800000ff097424 */ /* 0x000fe200078e00ff */
[----:B------:R-:W-:-:S04]  /*0490*/  FSETP.GEU.AND P4, PT, R5, 1.175494350822287508e-38, PT ;  /* 0x008000000500780b */ /* 0x000fc80003f8e000 */
[----:B------:R-:W-:-:S07]  /*04a0*/  FSEL R8, R9, 1, P5 ;  /* 0x3f80000009087808 */ /* 0x000fce0002800000 */
[----:B------:R-:W-:Y:S01]  /*04b0*/  @P5 FMUL R5, R5, 0.25 ;  /* 0x3e80000005055820 */ /* 0x000fe20000400000 */
[C---:B-1----:R-:W-:Y:S02]  /*04c0*/  FSETP.GT.AND P5, PT, R16.reuse, 8.50705917302346158658e+37, PT ;  /* 0x7e8000001000780b */ /* 0x042fe40003fa4000 */
[----:B------:R-:W-:Y:S01]  /*04d0*/  FSETP.GEU.AND P6, PT, R16, 1.175494350822287508e-38, PT ;  /* 0x008000001000780b */ /* 0x000fe20003fce000 */
[----:B------:R-:W-:-:S10]  /*04e0*/  @!P4 FMUL R5, R5, 16777216 ;  /* 0x4b8000000505c820 */ /* 0x000fd40000400000 */
[----:B------:R-:W-:-:S04]  /*04f0*/  @P5 FMUL R16, R16, 0.25 ;  /* 0x3e80000010105820 */ /* 0x000fc80000400000 */
[----:B------:R-:W-:Y:S01]  /*0500*/  @!P6 FMUL R16, R16, 16777216 ;  /* 0x4b8000001010e820 */ /* 0x000fe20000400000 */
[----:B------:R-:W1:Y:S01]  /*0510*/  MUFU.RCP R5, R5 ;  /* 0x0000000500057308 */ /* 0x000e620000001000 */
[----:B------:R-:W-:Y:S01]  /*0520*/  FSEL R9, R9, 1, P5 ;  /* 0x3f80000009097808 */ /* 0x000fe20002800000 */
[----:B------:R-:W-:-:S06]  /*0530*/  @!P4 FMUL R8, R8, 16777216 ;  /* 0x4b8000000808c820 */ /* 0x000fcc0000400000 */
[----:B------:R-:W2:Y:S01]  /*0540*/  MUFU.RCP R16, R16 ;  /* 0x0000001000107308 */ /* 0x000ea20000001000 */
[----:B------:R-:W-:Y:S02]  /*0550*/  ISETP.NE.AND P4, PT, R15, RZ, PT ;  /* 0x000000ff0f00720c */ /* 0x000fe40003f85270 */
[----:B------:R-:W3:Y:S01]  /*0560*/  LDC.64 R14, c[0x0][0x240] ;  /* 0x00009000ff0e7b82 */ /* 0x000ee20000000a00 */
[----:B------:R-:W-:Y:S01]  /*0570*/  @!P6 FMUL R9, R9, 16777216 ;  /* 0x4b8000000909e820 */ /* 0x000fe20000400000 */
[----:B------:R-:W-:Y:S02]  /*0580*/  ISETP.NE.AND P5, PT, R17, RZ, PT ;  /* 0x000000ff1100720c */ /* 0x000fe40003fa5270 */
[----:B------:R-:W-:-:S04]  /*0590*/  SEL R4, RZ, 0x1, !P4 ;  /* 0x00000001ff047807 */ /* 0x000fc80006000000 */
[----:B------:R-:W-:-:S04]  /*05a0*/  SEL R4, R4, 0x2, P0 ;  /* 0x0000000204047807 */ /* 0x000fc80000000000 */
[----:B------:R-:W-:Y:S01]  /*05b0*/  SEL R4, R4, 0x3, P2 ;  /* 0x0000000304047807 */ /* 0x000fe20001000000 */
[----:B---3--:R-:W-:-:S04]  /*05c0*/  IMAD.WIDE R14, R0, 0x4, R14 ;  /* 0x00000004000e7825 */ /* 0x008fc800078e020e */
[----:B-----5:R-:W-:Y:S01]  /*05d0*/  FADD R3, -R7, R3 ;  /* 0x0000000307037221 */ /* 0x020fe20000000100 */
[----:B-1----:R-:W-:Y:S01]  /*05e0*/  FMUL R7, R5, R8 ;  /* 0x0000000805077220 */ /* 0x002fe20000400000 */
[----:B------:R-:W-:Y:S01]  /*05f0*/  FADD R2, -R6, R2 ;  /* 0x0000000206027221 */ /* 0x000fe20000000100 */
[----:B--2---:R-:W-:Y:S01]  /*0600*/  FMUL R8, R16, R9 ;  /* 0x0000000910087220 */ /* 0x004fe20000400000 */
[----:B------:R-:W-:Y:S02]  /*0610*/  SEL R6, RZ, 0x1, !P5 ;  /* 0x00000001ff067807 */ /* 0x000fe40006800000 */
[----:B------:R-:W-:Y:S01]  /*0620*/  FMUL R7, R2, R7 ;  /* 0x0000000702077220 */ /* 0x000fe20000400000 */
[----:B------:R-:W-:Y:S01]  /*0630*/  FMUL R8, R3, R8 ;  /* 0x0000000803087220 */ /* 0x000fe20000400000 */
[----:B------:R-:W-:Y:S02]  /*0640*/  SEL R6, R6, 0x2, P1 ;  /* 0x0000000206067807 */ /* 0x000fe40000800000 */
[----:B------:R-:W-:-:S02]  /*0650*/  IADD3 R2, P2, R0, UR6, RZ ;  /* 0x0000000600027c10 */ /* 0x000fc4000ff5e0ff */
[----:B------:R-:W-:Y:S01]  /*0660*/  SEL R3, R6, 0x3, P3 ;  /* 0x0000000306037807 */ /* 0x000fe20001800000 */
[----:B----4-:R-:W-:Y:S01]  /*0670*/  FFMA R7, R10, R7, R12 ;  /* 0x000000070a077223 */ /* 0x010fe2000000000c */
[----:B------:R-:W-:-:S03]  /*0680*/  FFMA R8, R11, R8, R13 ;  /* 0x000000080b087223 */ /* 0x000fc6000000000d */
[----:B------:R-:W-:Y:S01]  /*0690*/  IMAD R9, R3, 0x100, R4 ;  /* 0x0000010003097824 */ /* 0x000fe200078e0204 */
[C---:B------:R-:W-:Y:S02]  /*06a0*/  FSETP.GEU.AND P0, PT, R7.reuse, RZ, PT ;  /* 0x000000ff0700720b */ /* 0x040fe40003f0e000 */
[----:B------:R-:W-:Y:S02]  /*06b0*/  FSETP.GEU.AND P1, PT, R8, RZ, PT ;  /* 0x000000ff0800720b */ /* 0x000fe40003f2e000 */
[----:B------:R-:W-:Y:S02]  /*06c0*/  LEA.HI.X.SX32 R3, R0, UR7, 0x1, P2 ;  /* 0x0000000700037c11 */ /* 0x000fe400090f0eff */
[----:B------:R-:W-:Y:S02]  /*06d0*/  FSEL R4, R7, RZ, P0 ;  /* 0x000000ff07047208 */ /* 0x000fe40000000000 */
[----:B------:R-:W-:Y:S01]  /*06e0*/  FSEL R5, R8, RZ, P1 ;  /* 0x000000ff08057208 */ /* 0x000fe20000800000 */
[----:B------:R-:W-:Y:S04]  /*06f0*/  STG.E.U16 desc[UR4][R2.64], R9 ;  /* 0x0000000902007986 */ /* 0x000fe8000c101504 */
[----:B------:R-:W-:Y:S01]  /*0700*/  STG.E.64 desc[UR4][R14.64], R4 ;  /* 0x000000040e007986 */ /* 0x000fe2000c101b04 */
[----:B------:R-:W-:Y:S05]  /*0710*/  EXIT ;  /* 0x000000000000794d */ /* 0x000fea0003800000 */
.L_x_0:
[----:B------:R-:W-:-:S00]  /*0720*/  BRA `(.L_x_0) ;  /* 0xfffffffc00fc7947 */ /* 0x000fc0000383ffff */
[----:B------:R-:W-:-:S00]  /*0730*/  NOP ;  /* 0x0000000000007918 */ /* 0x000fc00000000000 */
        /* <DEDUP_REMOVED lines=12> */
.L_x_1:


//--------------------- .nv.global.init           --------------------------
	.section	.nv.global.init,"aw",@progbits
.nv.global.init:
	.type		_$_str,@object
	.size		_$_str,(_$_str_$_2 - _$_str)
_$_str:
        /*0000*/ 	.byte	0x5f, 0x5f, 0x43, 0x55, 0x44, 0x41, 0x5f, 0x46, 0x54, 0x5a, 0x00
	.type		_$_str_$_2,@object
	.size		_$_str_$_2,(.L_1 - _$_str_$_2)
_$_str_$_2:
        /*000b*/ 	.byte	0x5f, 0x5f, 0x43, 0x55, 0x44, 0x41, 0x5f, 0x50, 0x52, 0x45, 0x43, 0x5f, 0x53, 0x51, 0x52, 0x54
        /*001b*/ 	.byte	0x00
.L_1:


//--------------------- .nv.constant0.triton_poi_fused__native_batch_norm_legit_no_training_max_pool2d_with_indices_relu_7 --------------------------
	.section	.nv.constant0.triton_poi_fused__native_batch_norm_legit_no_training_max_pool2d_with_indices_relu_7,"a",@progbits
	.sectionflags	@""
	.align	4
.nv.constant0.triton_poi_fused__native_batch_norm_legit_no_training_max_pool2d_with_indices_relu_7:
	.zero		588
